//
// Generated by NVIDIA NVVM Compiler
//
// Compiler Build ID: CL-36424714
// Cuda compilation tools, release 13.0, V13.0.88
// Based on NVVM 20.0.0
//

.version 9.0
.target sm_100
.address_size 64

	// .globl	_Z3addPiS_S_

.visible .entry _Z3addPiS_S_(
	.param .u64 .ptr .align 1 _Z3addPiS_S__param_0,
	.param .u64 .ptr .align 1 _Z3addPiS_S__param_1,
	.param .u64 .ptr .align 1 _Z3addPiS_S__param_2
)
{
	.reg .b32 	%r<5>;
	.reg .b64 	%rd<11>;

	ld.param.u64 	%rd1, [_Z3addPiS_S__param_0];
	ld.param.u64 	%rd2, [_Z3addPiS_S__param_1];
	ld.param.u64 	%rd3, [_Z3addPiS_S__param_2];
	cvta.to.global.u64 	%rd4, %rd3;
	cvta.to.global.u64 	%rd5, %rd2;
	cvta.to.global.u64 	%rd6, %rd1;
	mov.u32 	%r1, %ctaid.x;
	mul.wide.u32 	%rd7, %r1, 4;
	add.s64 	%rd8, %rd6, %rd7;
	ld.global.u32 	%r2, [%rd8];
	add.s64 	%rd9, %rd5, %rd7;
	ld.global.u32 	%r3, [%rd9];
	add.s32 	%r4, %r3, %r2;
	add.s64 	%rd10, %rd4, %rd7;
	st.global.u32 	[%rd10], %r4;
	ret;

}


// ===== COMPILED SASS (sm_100) =====

	.target	sm_100

	.elftype	@"ET_EXEC"


//--------------------- .note.nv.tkinfo           --------------------------
	.section	.note.nv.tkinfo,"",@"SHT_NOTE"
	.sectionflags	@"SHF_NOTE_NV_TKINFO"
	.tkinfo
        /*0018*/ 	.word	0x00000002
        /*0030*/ 	.string	""
        /*0030*/ 	.string	"ptxas"
        /*0030*/ 	.string	"Cuda compilation tools, release 13.0, V13.0.88"
        /*0030*/ 	.string	"Build cuda_13.0.r13.0/compiler.36424714_0"
        /*0030*/ 	.string	"-arch sm_100 -m 64 "



//--------------------- .note.nv.cuinfo           --------------------------
	.section	.note.nv.cuinfo,"",@"SHT_NOTE"
	.sectionflags	@"SHF_NOTE_NV_CUINFO"
        /*0018*/ 	.short	0x0002
        /*001a*/ 	.short	0x0064
        /*001c*/ 	.short	0x0082
	.zero		2


//--------------------- .nv.info                  --------------------------
	.section	.nv.info,"",@"SHT_CUDA_INFO"
	.align	4


	//----- nvinfo : EIATTR_REGCOUNT
	.align		4
        /*0000*/ 	.byte	0x04, 0x2f
        /*0002*/ 	.short	(.L_1 - .L_0)
	.align		4
.L_0:
        /*0004*/ 	.word	index@(_Z3addPiS_S_)
        /*0008*/ 	.word	0x0000000c


	//----- nvinfo : EIATTR_FRAME_SIZE
	.align		4
.L_1:
        /*000c*/ 	.byte	0x04, 0x11
        /*000e*/ 	.short	(.L_3 - .L_2)
	.align		4
.L_2:
        /*0010*/ 	.word	index@(_Z3addPiS_S_)
        /*0014*/ 	.word	0x00000000


	//----- nvinfo : EIATTR_MIN_STACK_SIZE
	.align		4
.L_3:
        /*0018*/ 	.byte	0x04, 0x12
        /*001a*/ 	.short	(.L_5 - .L_4)
	.align		4
.L_4:
        /*001c*/ 	.word	index@(_Z3addPiS_S_)
        /*0020*/ 	.word	0x00000000
.L_5:


//--------------------- .nv.compat                --------------------------
	.section	.nv.compat,"",@"SHT_CUDA_COMPAT_INFO"
	.align	4
        /*0000*/ 	.byte	0x02, 0x09, 0x00, 0x00, 0x02, 0x02, 0x01, 0x00, 0x02, 0x05, 0x05, 0x00, 0x03, 0x07, 0x01, 0x01
        /*0010*/ 	.byte	0x02, 0x03, 0x00, 0x00, 0x02, 0x06, 0x01, 0x00, 0x04, 0x0b, 0x08, 0x00, 0x09, 0x00, 0x00, 0x00
        /*0020*/ 	.byte	0x00, 0x00, 0x00, 0x00


//--------------------- .nv.info._Z3addPiS_S_     --------------------------
	.section	.nv.info._Z3addPiS_S_,"",@"SHT_CUDA_INFO"
	.sectionflags	@""
	.align	4


	//----- nvinfo : EIATTR_CUDA_API_VERSION
	.align		4
        /*0000*/ 	.byte	0x04, 0x37
        /*0002*/ 	.short	(.L_7 - .L_6)
.L_6:
        /*0004*/ 	.word	0x00000082


	//----- nvinfo : EIATTR_KPARAM_INFO
	.align		4
.L_7:
        /*0008*/ 	.byte	0x04, 0x17
        /*000a*/ 	.short	(.L_9 - .L_8)
.L_8:
        /*000c*/ 	.word	0x00000000
        /*0010*/ 	.short	0x0002
        /*0012*/ 	.short	0x0010
        /*0014*/ 	.byte	0x00, 0xf5, 0x21, 0x00


	//----- nvinfo : EIATTR_KPARAM_INFO
	.align		4
.L_9:
        /*0018*/ 	.byte	0x04, 0x17
        /*001a*/ 	.short	(.L_11 - .L_10)
.L_10:
        /*001c*/ 	.word	0x00000000
        /*0020*/ 	.short	0x0001
        /*0022*/ 	.short	0x0008
        /*0024*/ 	.byte	0x00, 0xf5, 0x21, 0x00


	//----- nvinfo : EIATTR_KPARAM_INFO
	.align		4
.L_11:
        /*0028*/ 	.byte	0x04, 0x17
        /*002a*/ 	.short	(.L_13 - .L_12)
.L_12:
        /*002c*/ 	.word	0x00000000
        /*0030*/ 	.short	0x0000
        /*0032*/ 	.short	0x0000
        /*0034*/ 	.byte	0x00, 0xf5, 0x21, 0x00


	//----- nvinfo : EIATTR_SPARSE_MMA_MASK
	.align		4
.L_13:
        /*0038*/ 	.byte	0x03, 0x50
        /*003a*/ 	.short	0x0000


	//----- nvinfo : EIATTR_MAXREG_COUNT
	.align		4
        /*003c*/ 	.byte	0x03, 0x1b
        /*003e*/ 	.short	0x00ff


	//----- nvinfo : EIATTR_MERCURY_ISA_VERSION
	.align		4
        /*0040*/ 	.byte	0x03, 0x5f
        /*0042*/ 	.short	0x0101


	//----- nvinfo : EIATTR_VRC_CTA_INIT_COUNT
	.align		4
        /*0044*/ 	.byte	0x02, 0x4a
	.zero		1
	.zero		1


	//----- nvinfo : EIATTR_EXIT_INSTR_OFFSETS
	.align		4
        /*0048*/ 	.byte	0x04, 0x1c
        /*004a*/ 	.short	(.L_15 - .L_14)


	//   ....[0]....
.L_14:
        /*004c*/ 	.word	0x000000d0


	//----- nvinfo : EIATTR_CBANK_PARAM_SIZE
	.align		4
.L_15:
        /*0050*/ 	.byte	0x03, 0x19
        /*0052*/ 	.short	0x0018


	//----- nvinfo : EIATTR_PARAM_CBANK
	.align		4
        /*0054*/ 	.byte	0x04, 0x0a
        /*0056*/ 	.short	(.L_17 - .L_16)
	.align		4
.L_16:
        /*0058*/ 	.word	index@(.nv.constant0._Z3addPiS_S_)
        /*005c*/ 	.short	0x0380
        /*005e*/ 	.short	0x0018


	//----- nvinfo : EIATTR_SW_WAR
	.align		4
.L_17:
        /*0060*/ 	.byte	0x04, 0x36
        /*0062*/ 	.short	(.L_19 - .L_18)
.L_18:
        /*0064*/ 	.word	0x00000008
.L_19:


//--------------------- .nv.callgraph             --------------------------
	.section	.nv.callgraph,"",@"SHT_CUDA_CALLGRAPH"
	.align	4
	.sectionentsize	8
	.align		4
        /*0000*/ 	.word	0x00000000
	.align		4
        /*0004*/ 	.word	0xffffffff
	.align		4
        /*0008*/ 	.word	0x00000000
	.align		4
        /*000c*/ 	.word	0xfffffffe
	.align		4
        /*0010*/ 	.word	0x00000000
	.align		4
        /*0014*/ 	.word	0xfffffffd
	.align		4
        /*0018*/ 	.word	0x00000000
	.align		4
        /*001c*/ 	.word	0xfffffffc


//--------------------- .text._Z3addPiS_S_        --------------------------
	.section	.text._Z3addPiS_S_,"ax",@progbits
	.align	128
        .global         _Z3addPiS_S_
        .type           _Z3addPiS_S_,@function
        .size           _Z3addPiS_S_,(.L_x_1 - _Z3addPiS_S_)
        .other          _Z3addPiS_S_,@"STO_CUDA_ENTRY STV_DEFAULT"
_Z3addPiS_S_:
.text._Z3addPiS_S_:
[----:B------:R-:W-:Y:S01]  /*0000*/  LDC R1, c[0x0][0x37c] ;  /* 0x0000df00ff017b82 */ /* 0x000fe20000000800 */
[----:B------:R-:W0:Y:S07]  /*0010*/  S2R R9, SR_CTAID.X ;  /* 0x0000000000097919 */ /* 0x000e2e0000002500 */
[----:B------:R-:W0:Y:S01]  /*0020*/  LDC.64 R2, c[0x0][0x380] ;  /* 0x0000e000ff027b82 */ /* 0x000e220000000a00 */
[----:B------:R-:W1:Y:S07]  /*0030*/  LDCU.64 UR4, c[0x0][0x358] ;  /* 0x00006b00ff0477ac */ /* 0x000e6e0008000a00 */
[----:B------:R-:W2:Y:S08]  /*0040*/  LDC.64 R4, c[0x0][0x388] ;  /* 0x0000e200ff047b82 */ /* 0x000eb00000000a00 */
[----:B------:R-:W3:Y:S01]  /*0050*/  LDC.64 R6, c[0x0][0x390] ;  /* 0x0000e400ff067b82 */ /* 0x000ee20000000a00 */
[----:B0-----:R-:W-:-:S04]  /*0060*/  IMAD.WIDE.U32 R2, R9, 0x4, R2 ;  /* 0x0000000409027825 */ /* 0x001fc800078e0002 */
[C---:B--2---:R-:W-:Y:S02]  /*0070*/  IMAD.WIDE.U32 R4, R9.reuse, 0x4, R4 ;  /* 0x0000000409047825 */ /* 0x044fe400078e0004 */
[----:B-1----:R-:W2:Y:S04]  /*0080*/  LDG.E R2, desc[UR4][R2.64] ;  /* 0x0000000402027981 */ /* 0x002ea8000c1e1900 */
[----:B------:R-:W2:Y:S01]  /*0090*/  LDG.E R5, desc[UR4][R4.64] ;  /* 0x0000000404057981 */ /* 0x000ea2000c1e1900 */
[----:B---3--:R-:W-:Y:S01]  /*00a0*/  IMAD.WIDE.U32 R6, R9, 0x4, R6 ;  /* 0x0000000409067825 */ /* 0x008fe200078e0006 */
[----:B--2---:R-:W-:-:S05]  /*00b0*/  IADD3 R9, PT, PT, R2, R5, RZ ;  /* 0x0000000502097210 */ /* 0x004fca0007ffe0ff */
[----:B------:R-:W-:Y:S01]  /*00c0*/  STG.E desc[UR4][R6.64], R9 ;  /* 0x0000000906007986 */ /* 0x000fe2000c101904 */
[----:B------:R-:W-:Y:S05]  /*00d0*/  EXIT ;  /* 0x000000000000794d */ /* 0x000fea0003800000 */
.L_x_0:
[----:B------:R-:W-:-:S00]  /*00e0*/  BRA `(.L_x_0) ;  /* 0xfffffffc00fc7947 */ /* 0x000fc0000383ffff */
[----:B------:R-:W-:-:S00]  /*00f0*/  NOP ;  /* 0x0000000000007918 */ /* 0x000fc00000000000 */
        /* <DEDUP_REMOVED lines=8> */
.L_x_1:


//--------------------- .nv.shared.reserved.0     --------------------------
	.section	.nv.shared.reserved.0,"aw",@nobits
	.weak		__nv_reservedSMEM_offset_0_alias
	.size		__nv_reservedSMEM_offset_0_alias, 0, 64
	.other		__nv_reservedSMEM_offset_0_alias,@"STO_CUDA_RESERVED_SHARED STV_DEFAULT"
__nv_reservedSMEM_offset_0_alias:
	.zero		0
	.zero		64


//--------------------- .nv.constant0._Z3addPiS_S_ --------------------------
	.section	.nv.constant0._Z3addPiS_S_,"a",@progbits
	.sectionflags	@""
	.align	4
.nv.constant0._Z3addPiS_S_:
	.zero		920


//--------------------- SYMBOLS --------------------------

	.type		.nv.reservedSmem.offset0,@object
	.size		.nv.reservedSmem.offset0,0x4
